//
// Generated by NVIDIA NVVM Compiler
//
// Compiler Build ID: CL-36424714
// Cuda compilation tools, release 13.0, V13.0.88
// Based on NVVM 20.0.0
//

.version 9.0
.target sm_100
.address_size 64

	// .globl	_Z10distributePiS_i

.visible .entry _Z10distributePiS_i(
	.param .u64 .ptr .align 1 _Z10distributePiS_i_param_0,
	.param .u64 .ptr .align 1 _Z10distributePiS_i_param_1,
	.param .u32 _Z10distributePiS_i_param_2
)
{
	.reg .pred 	%p<2>;
	.reg .b32 	%r<8>;
	.reg .b64 	%rd<9>;

	ld.param.u64 	%rd1, [_Z10distributePiS_i_param_0];
	ld.param.u64 	%rd2, [_Z10distributePiS_i_param_1];
	ld.param.u32 	%r2, [_Z10distributePiS_i_param_2];
	mov.u32 	%r3, %ctaid.x;
	mov.u32 	%r4, %ntid.x;
	mov.u32 	%r5, %tid.x;
	mad.lo.s32 	%r1, %r3, %r4, %r5;
	setp.ge.s32 	%p1, %r1, %r2;
	@%p1 bra 	$L__BB0_2;
	cvta.to.global.u64 	%rd3, %rd1;
	cvta.to.global.u64 	%rd4, %rd2;
	mul.wide.s32 	%rd5, %r1, 4;
	add.s64 	%rd6, %rd3, %rd5;
	ld.global.u32 	%r6, [%rd6];
	mul.wide.s32 	%rd7, %r6, 4;
	add.s64 	%rd8, %rd4, %rd7;
	atom.global.add.u32 	%r7, [%rd8], 1;
$L__BB0_2:
	ret;

}
	// .globl	_Z6gatherPiS_i
.visible .entry _Z6gatherPiS_i(
	.param .u64 .ptr .align 1 _Z6gatherPiS_i_param_0,
	.param .u64 .ptr .align 1 _Z6gatherPiS_i_param_1,
	.param .u32 _Z6gatherPiS_i_param_2
)
{
	.reg .pred 	%p<11>;
	.reg .b32 	%r<31>;
	.reg .b64 	%rd<29>;

	ld.param.u64 	%rd3, [_Z6gatherPiS_i_param_0];
	ld.param.u64 	%rd2, [_Z6gatherPiS_i_param_1];
	ld.param.u32 	%r19, [_Z6gatherPiS_i_param_2];
	cvta.to.global.u64 	%rd1, %rd3;
	mov.u32 	%r20, %ctaid.x;
	mov.u32 	%r1, %ntid.x;
	mov.u32 	%r2, %tid.x;
	mad.lo.s32 	%r28, %r20, %r1, %r2;
	setp.ge.s32 	%p1, %r28, %r19;
	@%p1 bra 	$L__BB1_13;
	cvta.to.global.u64 	%rd4, %rd2;
	mul.wide.u32 	%rd5, %r2, 4;
	add.s64 	%rd6, %rd4, %rd5;
	ld.global.u32 	%r4, [%rd6];
	setp.lt.s32 	%p2, %r4, 1;
	@%p2 bra 	$L__BB1_13;
	mov.u32 	%r21, %nctaid.x;
	mul.lo.s32 	%r5, %r1, %r21;
	and.b32  	%r6, %r4, 7;
	setp.lt.u32 	%p3, %r4, 8;
	@%p3 bra 	$L__BB1_5;
	shl.b32 	%r7, %r5, 3;
	and.b32  	%r22, %r4, 2147483640;
	neg.s32 	%r26, %r22;
	mul.wide.s32 	%rd9, %r5, 4;
$L__BB1_4:
	.pragma "nounroll";
	mul.wide.s32 	%rd7, %r28, 4;
	add.s64 	%rd8, %rd1, %rd7;
	st.global.u32 	[%rd8], %r2;
	add.s64 	%rd10, %rd8, %rd9;
	st.global.u32 	[%rd10], %r2;
	add.s64 	%rd11, %rd10, %rd9;
	st.global.u32 	[%rd11], %r2;
	add.s64 	%rd12, %rd11, %rd9;
	st.global.u32 	[%rd12], %r2;
	add.s64 	%rd13, %rd12, %rd9;
	st.global.u32 	[%rd13], %r2;
	add.s64 	%rd14, %rd13, %rd9;
	st.global.u32 	[%rd14], %r2;
	add.s64 	%rd15, %rd14, %rd9;
	st.global.u32 	[%rd15], %r2;
	add.s64 	%rd16, %rd15, %rd9;
	st.global.u32 	[%rd16], %r2;
	add.s32 	%r28, %r28, %r7;
	add.s32 	%r26, %r26, 8;
	setp.ne.s32 	%p4, %r26, 0;
	@%p4 bra 	$L__BB1_4;
$L__BB1_5:
	setp.eq.s32 	%p5, %r6, 0;
	@%p5 bra 	$L__BB1_13;
	and.b32  	%r14, %r4, 3;
	setp.lt.u32 	%p6, %r6, 4;
	@%p6 bra 	$L__BB1_8;
	mul.wide.s32 	%rd17, %r28, 4;
	add.s64 	%rd18, %rd1, %rd17;
	st.global.u32 	[%rd18], %r2;
	mul.wide.s32 	%rd19, %r5, 4;
	add.s64 	%rd20, %rd18, %rd19;
	st.global.u32 	[%rd20], %r2;
	add.s64 	%rd21, %rd20, %rd19;
	st.global.u32 	[%rd21], %r2;
	add.s64 	%rd22, %rd21, %rd19;
	st.global.u32 	[%rd22], %r2;
	shl.b32 	%r23, %r5, 2;
	add.s32 	%r28, %r23, %r28;
$L__BB1_8:
	setp.eq.s32 	%p7, %r14, 0;
	@%p7 bra 	$L__BB1_13;
	setp.eq.s32 	%p8, %r14, 1;
	@%p8 bra 	$L__BB1_11;
	mul.wide.s32 	%rd23, %r28, 4;
	add.s64 	%rd24, %rd1, %rd23;
	st.global.u32 	[%rd24], %r2;
	mul.wide.s32 	%rd25, %r5, 4;
	add.s64 	%rd26, %rd24, %rd25;
	st.global.u32 	[%rd26], %r2;
	shl.b32 	%r24, %r5, 1;
	add.s32 	%r28, %r28, %r24;
$L__BB1_11:
	and.b32  	%r25, %r4, 1;
	setp.eq.b32 	%p9, %r25, 1;
	not.pred 	%p10, %p9;
	@%p10 bra 	$L__BB1_13;
	mul.wide.s32 	%rd27, %r28, 4;
	add.s64 	%rd28, %rd1, %rd27;
	st.global.u32 	[%rd28], %r2;
$L__BB1_13:
	ret;

}


// ===== COMPILED SASS (sm_100) =====

	.target	sm_100

	.elftype	@"ET_EXEC"


//--------------------- .note.nv.tkinfo           --------------------------
	.section	.note.nv.tkinfo,"",@"SHT_NOTE"
	.sectionflags	@"SHF_NOTE_NV_TKINFO"
	.tkinfo
        /*0018*/ 	.word	0x00000002
        /*0030*/ 	.string	""
        /*0030*/ 	.string	"ptxas"
        /*0030*/ 	.string	"Cuda compilation tools, release 13.0, V13.0.88"
        /*0030*/ 	.string	"Build cuda_13.0.r13.0/compiler.36424714_0"
        /*0030*/ 	.string	"-arch sm_100 -m 64 "



//--------------------- .note.nv.cuinfo           --------------------------
	.section	.note.nv.cuinfo,"",@"SHT_NOTE"
	.sectionflags	@"SHF_NOTE_NV_CUINFO"
        /*0018*/ 	.short	0x0002
        /*001a*/ 	.short	0x0064
        /*001c*/ 	.short	0x0082
	.zero		2


//--------------------- .nv.info                  --------------------------
	.section	.nv.info,"",@"SHT_CUDA_INFO"
	.align	4


	//----- nvinfo : EIATTR_REGCOUNT
	.align		4
        /*0000*/ 	.byte	0x04, 0x2f
        /*0002*/ 	.short	(.L_1 - .L_0)
	.align		4
.L_0:
        /*0004*/ 	.word	index@(_Z10distributePiS_i)
        /*0008*/ 	.word	0x0000000a


	//----- nvinfo : EIATTR_FRAME_SIZE
	.align		4
.L_1:
        /*000c*/ 	.byte	0x04, 0x11
        /*000e*/ 	.short	(.L_3 - .L_2)
	.align		4
.L_2:
        /*0010*/ 	.word	index@(_Z10distributePiS_i)
        /*0014*/ 	.word	0x00000000


	//----- nvinfo : EIATTR_REGCOUNT
	.align		4
.L_3:
        /*0018*/ 	.byte	0x04, 0x2f
        /*001a*/ 	.short	(.L_5 - .L_4)
	.align		4
.L_4:
        /*001c*/ 	.word	index@(_Z6gatherPiS_i)
        /*0020*/ 	.word	0x0000001b


	//----- nvinfo : EIATTR_FRAME_SIZE
	.align		4
.L_5:
        /*0024*/ 	.byte	0x04, 0x11
        /*0026*/ 	.short	(.L_7 - .L_6)
	.align		4
.L_6:
        /*0028*/ 	.word	index@(_Z6gatherPiS_i)
        /*002c*/ 	.word	0x00000000


	//----- nvinfo : EIATTR_MIN_STACK_SIZE
	.align		4
.L_7:
        /*0030*/ 	.byte	0x04, 0x12
        /*0032*/ 	.short	(.L_9 - .L_8)
	.align		4
.L_8:
        /*0034*/ 	.word	index@(_Z6gatherPiS_i)
        /*0038*/ 	.word	0x00000000


	//----- nvinfo : EIATTR_MIN_STACK_SIZE
	.align		4
.L_9:
        /*003c*/ 	.byte	0x04, 0x12
        /*003e*/ 	.short	(.L_11 - .L_10)
	.align		4
.L_10:
        /*0040*/ 	.word	index@(_Z10distributePiS_i)
        /*0044*/ 	.word	0x00000000
.L_11:


//--------------------- .nv.compat                --------------------------
	.section	.nv.compat,"",@"SHT_CUDA_COMPAT_INFO"
	.align	4
        /*0000*/ 	.byte	0x02, 0x09, 0x00, 0x00, 0x02, 0x02, 0x01, 0x00, 0x02, 0x05, 0x05, 0x00, 0x03, 0x07, 0x01, 0x01
        /*0010*/ 	.byte	0x02, 0x03, 0x00, 0x00, 0x02, 0x06, 0x01, 0x00, 0x04, 0x0b, 0x08, 0x00, 0x09, 0x00, 0x00, 0x00
        /*0020*/ 	.byte	0x00, 0x00, 0x00, 0x00


//--------------------- .nv.info._Z6gatherPiS_i   --------------------------
	.section	.nv.info._Z6gatherPiS_i,"",@"SHT_CUDA_INFO"
	.sectionflags	@""
	.align	4


	//----- nvinfo : EIATTR_CUDA_API_VERSION
	.align		4
        /*0000*/ 	.byte	0x04, 0x37
        /*0002*/ 	.short	(.L_13 - .L_12)
.L_12:
        /*0004*/ 	.word	0x00000082


	//----- nvinfo : EIATTR_KPARAM_INFO
	.align		4
.L_13:
        /*0008*/ 	.byte	0x04, 0x17
        /*000a*/ 	.short	(.L_15 - .L_14)
.L_14:
        /*000c*/ 	.word	0x00000000
        /*0010*/ 	.short	0x0002
        /*0012*/ 	.short	0x0010
        /*0014*/ 	.byte	0x00, 0xf0, 0x11, 0x00


	//----- nvinfo : EIATTR_KPARAM_INFO
	.align		4
.L_15:
        /*0018*/ 	.byte	0x04, 0x17
        /*001a*/ 	.short	(.L_17 - .L_16)
.L_16:
        /*001c*/ 	.word	0x00000000
        /*0020*/ 	.short	0x0001
        /*0022*/ 	.short	0x0008
        /*0024*/ 	.byte	0x00, 0xf5, 0x21, 0x00


	//----- nvinfo : EIATTR_KPARAM_INFO
	.align		4
.L_17:
        /*0028*/ 	.byte	0x04, 0x17
        /*002a*/ 	.short	(.L_19 - .L_18)
.L_18:
        /*002c*/ 	.word	0x00000000
        /*0030*/ 	.short	0x0000
        /*0032*/ 	.short	0x0000
        /*0034*/ 	.byte	0x00, 0xf5, 0x21, 0x00


	//----- nvinfo : EIATTR_SPARSE_MMA_MASK
	.align		4
.L_19:
        /*0038*/ 	.byte	0x03, 0x50
        /*003a*/ 	.short	0x0000


	//----- nvinfo : EIATTR_MAXREG_COUNT
	.align		4
        /*003c*/ 	.byte	0x03, 0x1b
        /*003e*/ 	.short	0x00ff


	//----- nvinfo : EIATTR_MERCURY_ISA_VERSION
	.align		4
        /*0040*/ 	.byte	0x03, 0x5f
        /*0042*/ 	.short	0x0101


	//----- nvinfo : EIATTR_VRC_CTA_INIT_COUNT
	.align		4
        /*0044*/ 	.byte	0x02, 0x4a
	.zero		1
	.zero		1


	//----- nvinfo : EIATTR_EXIT_INSTR_OFFSETS
	.align		4
        /*0048*/ 	.byte	0x04, 0x1c
        /*004a*/ 	.short	(.L_21 - .L_20)


	//   ....[0]....
.L_20:
        /*004c*/ 	.word	0x00000070


	//   ....[1]....
        /*0050*/ 	.word	0x000000d0


	//   ....[2]....
        /*0054*/ 	.word	0x000002d0


	//   ....[3]....
        /*0058*/ 	.word	0x000003e0


	//   ....[4]....
        /*005c*/ 	.word	0x00000470


	//   ....[5]....
        /*0060*/ 	.word	0x000004c0


	//----- nvinfo : EIATTR_CRS_STACK_SIZE
	.align		4
.L_21:
        /*0064*/ 	.byte	0x04, 0x1e
        /*0066*/ 	.short	(.L_23 - .L_22)
.L_22:
        /*0068*/ 	.word	0x00000000


	//----- nvinfo : EIATTR_CBANK_PARAM_SIZE
	.align		4
.L_23:
        /*006c*/ 	.byte	0x03, 0x19
        /*006e*/ 	.short	0x0014


	//----- nvinfo : EIATTR_PARAM_CBANK
	.align		4
        /*0070*/ 	.byte	0x04, 0x0a
        /*0072*/ 	.short	(.L_25 - .L_24)
	.align		4
.L_24:
        /*0074*/ 	.word	index@(.nv.constant0._Z6gatherPiS_i)
        /*0078*/ 	.short	0x0380
        /*007a*/ 	.short	0x0014


	//----- nvinfo : EIATTR_SW_WAR
	.align		4
.L_25:
        /*007c*/ 	.byte	0x04, 0x36
        /*007e*/ 	.short	(.L_27 - .L_26)
.L_26:
        /*0080*/ 	.word	0x00000008
.L_27:


//--------------------- .nv.info._Z10distributePiS_i --------------------------
	.section	.nv.info._Z10distributePiS_i,"",@"SHT_CUDA_INFO"
	.sectionflags	@""
	.align	4


	//----- nvinfo : EIATTR_CUDA_API_VERSION
	.align		4
        /*0000*/ 	.byte	0x04, 0x37
        /*0002*/ 	.short	(.L_29 - .L_28)
.L_28:
        /*0004*/ 	.word	0x00000082


	//----- nvinfo : EIATTR_KPARAM_INFO
	.align		4
.L_29:
        /*0008*/ 	.byte	0x04, 0x17
        /*000a*/ 	.short	(.L_31 - .L_30)
.L_30:
        /*000c*/ 	.word	0x00000000
        /*0010*/ 	.short	0x0002
        /*0012*/ 	.short	0x0010
        /*0014*/ 	.byte	0x00, 0xf0, 0x11, 0x00


	//----- nvinfo : EIATTR_KPARAM_INFO
	.align		4
.L_31:
        /*0018*/ 	.byte	0x04, 0x17
        /*001a*/ 	.short	(.L_33 - .L_32)
.L_32:
        /*001c*/ 	.word	0x00000000
        /*0020*/ 	.short	0x0001
        /*0022*/ 	.short	0x0008
        /*0024*/ 	.byte	0x00, 0xf5, 0x21, 0x00


	//----- nvinfo : EIATTR_KPARAM_INFO
	.align		4
.L_33:
        /*0028*/ 	.byte	0x04, 0x17
        /*002a*/ 	.short	(.L_35 - .L_34)
.L_34:
        /*002c*/ 	.word	0x00000000
        /*0030*/ 	.short	0x0000
        /*0032*/ 	.short	0x0000
        /*0034*/ 	.byte	0x00, 0xf5, 0x21, 0x00


	//----- nvinfo : EIATTR_SPARSE_MMA_MASK
	.align		4
.L_35:
        /*0038*/ 	.byte	0x03, 0x50
        /*003a*/ 	.short	0x0000


	//----- nvinfo : EIATTR_MAXREG_COUNT
	.align		4
        /*003c*/ 	.byte	0x03, 0x1b
        /*003e*/ 	.short	0x00ff


	//----- nvinfo : EIATTR_MERCURY_ISA_VERSION
	.align		4
        /*0040*/ 	.byte	0x03, 0x5f
        /*0042*/ 	.short	0x0101


	//----- nvinfo : EIATTR_VRC_CTA_INIT_COUNT
	.align		4
        /*0044*/ 	.byte	0x02, 0x4a
	.zero		1
	.zero		1


	//----- nvinfo : EIATTR_EXIT_INSTR_OFFSETS
	.align		4
        /*0048*/ 	.byte	0x04, 0x1c
        /*004a*/ 	.short	(.L_37 - .L_36)


	//   ....[0]....
.L_36:
        /*004c*/ 	.word	0x00000070


	//   ....[1]....
        /*0050*/ 	.word	0x00000100


	//----- nvinfo : EIATTR_CBANK_PARAM_SIZE
	.align		4
.L_37:
        /*0054*/ 	.byte	0x03, 0x19
        /*0056*/ 	.short	0x0014


	//----- nvinfo : EIATTR_PARAM_CBANK
	.align		4
        /*0058*/ 	.byte	0x04, 0x0a
        /*005a*/ 	.short	(.L_39 - .L_38)
	.align		4
.L_38:
        /*005c*/ 	.word	index@(.nv.constant0._Z10distributePiS_i)
        /*0060*/ 	.short	0x0380
        /*0062*/ 	.short	0x0014


	//----- nvinfo : EIATTR_SW_WAR
	.align		4
.L_39:
        /*0064*/ 	.byte	0x04, 0x36
        /*0066*/ 	.short	(.L_41 - .L_40)
.L_40:
        /*0068*/ 	.word	0x00000008
.L_41:


//--------------------- .nv.callgraph             --------------------------
	.section	.nv.callgraph,"",@"SHT_CUDA_CALLGRAPH"
	.align	4
	.sectionentsize	8
	.align		4
        /*0000*/ 	.word	0x00000000
	.align		4
        /*0004*/ 	.word	0xffffffff
	.align		4
        /*0008*/ 	.word	0x00000000
	.align		4
        /*000c*/ 	.word	0xfffffffe
	.align		4
        /*0010*/ 	.word	0x00000000
	.align		4
        /*0014*/ 	.word	0xfffffffd
	.align		4
        /*0018*/ 	.word	0x00000000
	.align		4
        /*001c*/ 	.word	0xfffffffc


//--------------------- .text._Z6gatherPiS_i      --------------------------
	.section	.text._Z6gatherPiS_i,"ax",@progbits
	.align	128
        .global         _Z6gatherPiS_i
        .type           _Z6gatherPiS_i,@function
        .size           _Z6gatherPiS_i,(.L_x_7 - _Z6gatherPiS_i)
        .other          _Z6gatherPiS_i,@"STO_CUDA_ENTRY STV_DEFAULT"
_Z6gatherPiS_i:
.text._Z6gatherPiS_i:
[----:B------:R-:W-:Y:S01]  /*0000*/  LDC R1, c[0x0][0x37c] ;  /* 0x0000df00ff017b82 */ /* 0x000fe20000000800 */
[----:B------:R-:W0:Y:S07]  /*0010*/  S2R R0, SR_TID.X ;  /* 0x0000000000007919 */ /* 0x000e2e0000002100 */
[----:B------:R-:W0:Y:S01]  /*0020*/  S2UR UR4, SR_CTAID.X ;  /* 0x00000000000479c3 */ /* 0x000e220000002500 */
[----:B------:R-:W1:Y:S07]  /*0030*/  LDCU UR5, c[0x0][0x390] ;  /* 0x00007200ff0577ac */ /* 0x000e6e0008000800 */
[----:B------:R-:W0:Y:S02]  /*0040*/  LDC R5, c[0x0][0x360] ;  /* 0x0000d800ff057b82 */ /* 0x000e240000000800 */
[----:B0-----:R-:W-:-:S05]  /*0050*/  IMAD R4, R5, UR4, R0 ;  /* 0x0000000405047c24 */ /* 0x001fca000f8e0200 */
[----:B-1----:R-:W-:-:S13]  /*0060*/  ISETP.GE.AND P0, PT, R4, UR5, PT ;  /* 0x0000000504007c0c */ /* 0x002fda000bf06270 */
[----:B------:R-:W-:Y:S05]  /*0070*/  @P0 EXIT ;  /* 0x000000000000094d */ /* 0x000fea0003800000 */
[----:B------:R-:W0:Y:S01]  /*0080*/  LDC.64 R2, c[0x0][0x388] ;  /* 0x0000e200ff027b82 */ /* 0x000e220000000a00 */
[----:B------:R-:W1:Y:S01]  /*0090*/  LDCU.64 UR4, c[0x0][0x358] ;  /* 0x00006b00ff0477ac */ /* 0x000e620008000a00 */
[----:B0-----:R-:W-:-:S06]  /*00a0*/  IMAD.WIDE.U32 R2, R0, 0x4, R2 ;  /* 0x0000000400027825 */ /* 0x001fcc00078e0002 */
[----:B-1----:R-:W2:Y:S02]  /*00b0*/  LDG.E R2, desc[UR4][R2.64] ;  /* 0x0000000402027981 */ /* 0x002ea4000c1e1900 */
[----:B--2---:R-:W-:-:S13]  /*00c0*/  ISETP.GE.AND P0, PT, R2, 0x1, PT ;  /* 0x000000010200780c */ /* 0x004fda0003f06270 */
[----:B------:R-:W-:Y:S05]  /*00d0*/  @!P0 EXIT ;  /* 0x000000000000894d */ /* 0x000fea0003800000 */
[----:B------:R-:W0:Y:S01]  /*00e0*/  LDCU UR6, c[0x0][0x370] ;  /* 0x00006e00ff0677ac */ /* 0x000e220008000800 */
[C---:B------:R-:W-:Y:S01]  /*00f0*/  ISETP.GE.U32.AND P1, PT, R2.reuse, 0x8, PT ;  /* 0x000000080200780c */ /* 0x040fe20003f26070 */
[----:B------:R-:W-:Y:S01]  /*0100*/  BSSY.RECONVERGENT B0, `(.L_x_0) ;  /* 0x000001c000007945 */ /* 0x000fe20003800200 */
[----:B------:R-:W-:-:S04]  /*0110*/  LOP3.LUT R24, R2, 0x7, RZ, 0xc0, !PT ;  /* 0x0000000702187812 */ /* 0x000fc800078ec0ff */
[----:B------:R-:W-:Y:S01]  /*0120*/  ISETP.NE.AND P0, PT, R24, RZ, PT ;  /* 0x000000ff1800720c */ /* 0x000fe20003f05270 */
[----:B0-----:R-:W-:-:S06]  /*0130*/  IMAD R3, R5, UR6, RZ ;  /* 0x0000000605037c24 */ /* 0x001fcc000f8e02ff */
[----:B------:R-:W-:Y:S06]  /*0140*/  @!P1 BRA `(.L_x_1) ;  /* 0x00000000005c9947 */ /* 0x000fec0003800000 */
[----:B------:R-:W0:Y:S01]  /*0150*/  LDC.64 R6, c[0x0][0x380] ;  /* 0x0000e000ff067b82 */ /* 0x000e220000000a00 */
[----:B------:R-:W-:-:S04]  /*0160*/  LOP3.LUT R5, R2, 0x7ffffff8, RZ, 0xc0, !PT ;  /* 0x7ffffff802057812 */ /* 0x000fc800078ec0ff */
[----:B------:R-:W-:-:S07]  /*0170*/  IADD3 R5, PT, PT, -R5, RZ, RZ ;  /* 0x000000ff05057210 */ /* 0x000fce0007ffe1ff */
.L_x_2:
[----:B01----:R-:W-:Y:S01]  /*0180*/  IMAD.WIDE R16, R4, 0x4, R6 ;  /* 0x0000000404107825 */ /* 0x003fe200078e0206 */
[----:B------:R-:W-:Y:S02]  /*0190*/  IADD3 R5, PT, PT, R5, 0x8, RZ ;  /* 0x0000000805057810 */ /* 0x000fe40007ffe0ff */
[C---:B------:R-:W-:Y:S02]  /*01a0*/  LEA R4, R3.reuse, R4, 0x3 ;  /* 0x0000000403047211 */ /* 0x040fe400078e18ff */
[----:B------:R1:W-:Y:S01]  /*01b0*/  STG.E desc[UR4][R16.64], R0 ;  /* 0x0000000010007986 */ /* 0x0003e2000c101904 */
[----:B------:R-:W-:Y:S01]  /*01c0*/  IMAD.WIDE R18, R3, 0x4, R16 ;  /* 0x0000000403127825 */ /* 0x000fe200078e0210 */
[----:B------:R-:W-:-:S04]  /*01d0*/  ISETP.NE.AND P1, PT, R5, RZ, PT ;  /* 0x000000ff0500720c */ /* 0x000fc80003f25270 */
[----:B------:R1:W-:Y:S01]  /*01e0*/  STG.E desc[UR4][R18.64], R0 ;  /* 0x0000000012007986 */ /* 0x0003e2000c101904 */
[----:B------:R-:W-:-:S05]  /*01f0*/  IMAD.WIDE R20, R3, 0x4, R18 ;  /* 0x0000000403147825 */ /* 0x000fca00078e0212 */
        /* <DEDUP_REMOVED lines=11> */
[----:B------:R-:W-:Y:S05]  /*02b0*/  @P1 BRA `(.L_x_2) ;  /* 0xfffffffc00b01947 */ /* 0x000fea000383ffff */
.L_x_1:
[----:B------:R-:W-:Y:S05]  /*02c0*/  BSYNC.RECONVERGENT B0 ;  /* 0x0000000000007941 */ /* 0x000fea0003800200 */
.L_x_0:
[----:B------:R-:W-:Y:S05]  /*02d0*/  @!P0 EXIT ;  /* 0x000000000000894d */ /* 0x000fea0003800000 */
[----:B------:R-:W-:Y:S01]  /*02e0*/  ISETP.GE.U32.AND P0, PT, R24, 0x4, PT ;  /* 0x000000041800780c */ /* 0x000fe20003f06070 */
[----:B------:R-:W-:Y:S01]  /*02f0*/  BSSY.RECONVERGENT B0, `(.L_x_3) ;  /* 0x000000e000007945 */ /* 0x000fe20003800200 */
[----:B------:R-:W-:-:S04]  /*0300*/  LOP3.LUT R5, R2, 0x3, RZ, 0xc0, !PT ;  /* 0x0000000302057812 */ /* 0x000fc800078ec0ff */
[----:B------:R-:W-:-:S07]  /*0310*/  ISETP.NE.AND P1, PT, R5, RZ, PT ;  /* 0x000000ff0500720c */ /* 0x000fce0003f25270 */
[----:B------:R-:W-:Y:S06]  /*0320*/  @!P0 BRA `(.L_x_4) ;  /* 0x0000000000288947 */ /* 0x000fec0003800000 */
[----:B------:R-:W0:Y:S02]  /*0330*/  LDC.64 R6, c[0x0][0x380] ;  /* 0x0000e000ff067b82 */ /* 0x000e240000000a00 */
[----:B0-----:R-:W-:Y:S01]  /*0340*/  IMAD.WIDE R6, R4, 0x4, R6 ;  /* 0x0000000404067825 */ /* 0x001fe200078e0206 */
[----:B------:R-:W-:-:S04]  /*0350*/  LEA R4, R3, R4, 0x2 ;  /* 0x0000000403047211 */ /* 0x000fc800078e10ff */
[----:B------:R0:W-:Y:S01]  /*0360*/  STG.E desc[UR4][R6.64], R0 ;  /* 0x0000000006007986 */ /* 0x0001e2000c101904 */
[----:B-1----:R-:W-:-:S05]  /*0370*/  IMAD.WIDE R8, R3, 0x4, R6 ;  /* 0x0000000403087825 */ /* 0x002fca00078e0206 */
[----:B------:R0:W-:Y:S01]  /*0380*/  STG.E desc[UR4][R8.64], R0 ;  /* 0x0000000008007986 */ /* 0x0001e2000c101904 */
[----:B------:R-:W-:-:S05]  /*0390*/  IMAD.WIDE R10, R3, 0x4, R8 ;  /* 0x00000004030a7825 */ /* 0x000fca00078e0208 */
[----:B------:R0:W-:Y:S01]  /*03a0*/  STG.E desc[UR4][R10.64], R0 ;  /* 0x000000000a007986 */ /* 0x0001e2000c101904 */
[----:B------:R-:W-:-:S05]  /*03b0*/  IMAD.WIDE R12, R3, 0x4, R10 ;  /* 0x00000004030c7825 */ /* 0x000fca00078e020a */
[----:B------:R0:W-:Y:S02]  /*03c0*/  STG.E desc[UR4][R12.64], R0 ;  /* 0x000000000c007986 */ /* 0x0001e4000c101904 */
.L_x_4:
[----:B------:R-:W-:Y:S05]  /*03d0*/  BSYNC.RECONVERGENT B0 ;  /* 0x0000000000007941 */ /* 0x000fea0003800200 */
.L_x_3:
[----:B------:R-:W-:Y:S05]  /*03e0*/  @!P1 EXIT ;  /* 0x000000000000994d */ /* 0x000fea0003800000 */
[----:B------:R-:W-:Y:S02]  /*03f0*/  ISETP.NE.AND P0, PT, R5, 0x1, PT ;  /* 0x000000010500780c */ /* 0x000fe40003f05270 */
[----:B------:R-:W-:-:S04]  /*0400*/  LOP3.LUT R2, R2, 0x1, RZ, 0xc0, !PT ;  /* 0x0000000102027812 */ /* 0x000fc800078ec0ff */
[----:B------:R-:W-:-:S07]  /*0410*/  ISETP.NE.U32.AND P1, PT, R2, 0x1, PT ;  /* 0x000000010200780c */ /* 0x000fce0003f25070 */
[----:B0-----:R-:W0:Y:S02]  /*0420*/  @P0 LDC.64 R6, c[0x0][0x380] ;  /* 0x0000e000ff060b82 */ /* 0x001e240000000a00 */
[----:B0-----:R-:W-:-:S05]  /*0430*/  @P0 IMAD.WIDE R6, R4, 0x4, R6 ;  /* 0x0000000404060825 */ /* 0x001fca00078e0206 */
[----:B------:R0:W-:Y:S01]  /*0440*/  @P0 STG.E desc[UR4][R6.64], R0 ;  /* 0x0000000006000986 */ /* 0x0001e2000c101904 */
[----:B-1----:R-:W-:-:S05]  /*0450*/  @P0 IMAD.WIDE R8, R3, 0x4, R6 ;  /* 0x0000000403080825 */ /* 0x002fca00078e0206 */
[----:B------:R0:W-:Y:S01]  /*0460*/  @P0 STG.E desc[UR4][R8.64], R0 ;  /* 0x0000000008000986 */ /* 0x0001e2000c101904 */
[----:B------:R-:W-:Y:S05]  /*0470*/  @P1 EXIT ;  /* 0x000000000000194d */ /* 0x000fea0003800000 */
[----:B0-----:R-:W0:Y:S01]  /*0480*/  LDC.64 R6, c[0x0][0x380] ;  /* 0x0000e000ff067b82 */ /* 0x001e220000000a00 */
[----:B------:R-:W-:-:S05]  /*0490*/  @P0 LEA R4, R3, R4, 0x1 ;  /* 0x0000000403040211 */ /* 0x000fca00078e08ff */
[----:B0-----:R-:W-:-:S05]  /*04a0*/  IMAD.WIDE R4, R4, 0x4, R6 ;  /* 0x0000000404047825 */ /* 0x001fca00078e0206 */
[----:B------:R-:W-:Y:S01]  /*04b0*/  STG.E desc[UR4][R4.64], R0 ;  /* 0x0000000004007986 */ /* 0x000fe2000c101904 */
[----:B------:R-:W-:Y:S05]  /*04c0*/  EXIT ;  /* 0x000000000000794d */ /* 0x000fea0003800000 */
.L_x_5:
[----:B------:R-:W-:-:S00]  /*04d0*/  BRA `(.L_x_5) ;  /* 0xfffffffc00fc7947 */ /* 0x000fc0000383ffff */
[----:B------:R-:W-:-:S00]  /*04e0*/  NOP ;  /* 0x0000000000007918 */ /* 0x000fc00000000000 */
        /* <DEDUP_REMOVED lines=9> */
.L_x_7:


//--------------------- .text._Z10distributePiS_i --------------------------
	.section	.text._Z10distributePiS_i,"ax",@progbits
	.align	128
        .global         _Z10distributePiS_i
        .type           _Z10distributePiS_i,@function
        .size           _Z10distributePiS_i,(.L_x_8 - _Z10distributePiS_i)
        .other          _Z10distributePiS_i,@"STO_CUDA_ENTRY STV_DEFAULT"
_Z10distributePiS_i:
.text._Z10distributePiS_i:
        /* <DEDUP_REMOVED lines=10> */
[----:B0-----:R-:W-:-:S06]  /*00a0*/  IMAD.WIDE R2, R5, 0x4, R2 ;  /* 0x0000000405027825 */ /* 0x001fcc00078e0202 */
[----:B------:R-:W0:Y:S01]  /*00b0*/  LDC.64 R4, c[0x0][0x388] ;  /* 0x0000e200ff047b82 */ /* 0x000e220000000a00 */
[----:B-1----:R-:W0:Y:S01]  /*00c0*/  LDG.E R3, desc[UR4][R2.64] ;  /* 0x0000000402037981 */ /* 0x002e22000c1e1900 */
[----:B------:R-:W-:Y:S02]  /*00d0*/  HFMA2 R7, -RZ, RZ, 0, 5.9604644775390625e-08 ;  /* 0x00000001ff077431 */ /* 0x000fe400000001ff */
[----:B0-----:R-:W-:-:S05]  /*00e0*/  IMAD.WIDE R4, R3, 0x4, R4 ;  /* 0x0000000403047825 */ /* 0x001fca00078e0204 */
[----:B------:R-:W-:Y:S01]  /*00f0*/  REDG.E.ADD.STRONG.GPU desc[UR4][R4.64], R7 ;  /* 0x000000070400798e */ /* 0x000fe2000c12e104 */
[----:B------:R-:W-:Y:S05]  /*0100*/  EXIT ;  /* 0x000000000000794d */ /* 0x000fea0003800000 */
.L_x_6:
        /* <DEDUP_REMOVED lines=15> */
.L_x_8:


//--------------------- .nv.shared.reserved.0     --------------------------
	.section	.nv.shared.reserved.0,"aw",@nobits
	.weak		__nv_reservedSMEM_offset_0_alias
	.size		__nv_reservedSMEM_offset_0_alias, 0, 64
	.other		__nv_reservedSMEM_offset_0_alias,@"STO_CUDA_RESERVED_SHARED STV_DEFAULT"
__nv_reservedSMEM_offset_0_alias:
	.zero		0
	.zero		64


//--------------------- .nv.constant0._Z6gatherPiS_i --------------------------
	.section	.nv.constant0._Z6gatherPiS_i,"a",@progbits
	.sectionflags	@""
	.align	4
.nv.constant0._Z6gatherPiS_i:
	.zero		916


//--------------------- .nv.constant0._Z10distributePiS_i --------------------------
	.section	.nv.constant0._Z10distributePiS_i,"a",@progbits
	.sectionflags	@""
	.align	4
.nv.constant0._Z10distributePiS_i:
	.zero		916


//--------------------- SYMBOLS --------------------------

	.type		.nv.reservedSmem.offset0,@object
	.size		.nv.reservedSmem.offset0,0x4
